//
// Generated by NVIDIA NVVM Compiler
//
// Compiler Build ID: CL-36424714
// Cuda compilation tools, release 13.0, V13.0.88
// Based on NVVM 20.0.0
//

.version 9.0
.target sm_100
.address_size 64

	// .globl	_Z7GPU_MULPPiS0_S0_i

.visible .entry _Z7GPU_MULPPiS0_S0_i(
	.param .u64 .ptr .align 1 _Z7GPU_MULPPiS0_S0_i_param_0,
	.param .u64 .ptr .align 1 _Z7GPU_MULPPiS0_S0_i_param_1,
	.param .u64 .ptr .align 1 _Z7GPU_MULPPiS0_S0_i_param_2,
	.param .u32 _Z7GPU_MULPPiS0_S0_i_param_3
)
{
	.reg .pred 	%p<10>;
	.reg .b32 	%r<135>;
	.reg .b64 	%rd<134>;

	ld.param.u64 	%rd15, [_Z7GPU_MULPPiS0_S0_i_param_0];
	ld.param.u64 	%rd17, [_Z7GPU_MULPPiS0_S0_i_param_1];
	ld.param.u64 	%rd16, [_Z7GPU_MULPPiS0_S0_i_param_2];
	ld.param.u32 	%r31, [_Z7GPU_MULPPiS0_S0_i_param_3];
	cvta.to.global.u64 	%rd1, %rd17;
	mov.u32 	%r1, %ctaid.x;
	mov.u32 	%r2, %tid.x;
	setp.lt.s32 	%p1, %r31, 1;
	mov.b32 	%r134, 0;
	@%p1 bra 	$L__BB0_13;
	cvta.to.global.u64 	%rd18, %rd15;
	mul.wide.u32 	%rd19, %r1, 8;
	add.s64 	%rd20, %rd18, %rd19;
	ld.global.u64 	%rd21, [%rd20];
	cvta.to.global.u64 	%rd2, %rd21;
	and.b32  	%r3, %r31, 15;
	setp.lt.u32 	%p2, %r31, 16;
	mov.b32 	%r127, 0;
	mov.u32 	%r134, %r127;
	@%p2 bra 	$L__BB0_4;
	and.b32  	%r127, %r31, 2147483632;
	neg.s32 	%r121, %r127;
	add.s64 	%rd131, %rd2, 32;
	add.s64 	%rd130, %rd1, 64;
	mov.b32 	%r134, 0;
	mul.wide.u32 	%rd24, %r2, 4;
$L__BB0_3:
	.pragma "nounroll";
	ld.global.u32 	%r36, [%rd131+-32];
	ld.global.u64 	%rd22, [%rd130+-64];
	cvta.to.global.u64 	%rd23, %rd22;
	add.s64 	%rd25, %rd23, %rd24;
	ld.global.u32 	%r37, [%rd25];
	mad.lo.s32 	%r38, %r37, %r36, %r134;
	ld.global.u32 	%r39, [%rd131+-28];
	ld.global.u64 	%rd26, [%rd130+-56];
	cvta.to.global.u64 	%rd27, %rd26;
	add.s64 	%rd28, %rd27, %rd24;
	ld.global.u32 	%r40, [%rd28];
	mad.lo.s32 	%r41, %r40, %r39, %r38;
	ld.global.u32 	%r42, [%rd131+-24];
	ld.global.u64 	%rd29, [%rd130+-48];
	cvta.to.global.u64 	%rd30, %rd29;
	add.s64 	%rd31, %rd30, %rd24;
	ld.global.u32 	%r43, [%rd31];
	mad.lo.s32 	%r44, %r43, %r42, %r41;
	ld.global.u32 	%r45, [%rd131+-20];
	ld.global.u64 	%rd32, [%rd130+-40];
	cvta.to.global.u64 	%rd33, %rd32;
	add.s64 	%rd34, %rd33, %rd24;
	ld.global.u32 	%r46, [%rd34];
	mad.lo.s32 	%r47, %r46, %r45, %r44;
	ld.global.u32 	%r48, [%rd131+-16];
	ld.global.u64 	%rd35, [%rd130+-32];
	cvta.to.global.u64 	%rd36, %rd35;
	add.s64 	%rd37, %rd36, %rd24;
	ld.global.u32 	%r49, [%rd37];
	mad.lo.s32 	%r50, %r49, %r48, %r47;
	ld.global.u32 	%r51, [%rd131+-12];
	ld.global.u64 	%rd38, [%rd130+-24];
	cvta.to.global.u64 	%rd39, %rd38;
	add.s64 	%rd40, %rd39, %rd24;
	ld.global.u32 	%r52, [%rd40];
	mad.lo.s32 	%r53, %r52, %r51, %r50;
	ld.global.u32 	%r54, [%rd131+-8];
	ld.global.u64 	%rd41, [%rd130+-16];
	cvta.to.global.u64 	%rd42, %rd41;
	add.s64 	%rd43, %rd42, %rd24;
	ld.global.u32 	%r55, [%rd43];
	mad.lo.s32 	%r56, %r55, %r54, %r53;
	ld.global.u32 	%r57, [%rd131+-4];
	ld.global.u64 	%rd44, [%rd130+-8];
	cvta.to.global.u64 	%rd45, %rd44;
	add.s64 	%rd46, %rd45, %rd24;
	ld.global.u32 	%r58, [%rd46];
	mad.lo.s32 	%r59, %r58, %r57, %r56;
	ld.global.u32 	%r60, [%rd131];
	ld.global.u64 	%rd47, [%rd130];
	cvta.to.global.u64 	%rd48, %rd47;
	add.s64 	%rd49, %rd48, %rd24;
	ld.global.u32 	%r61, [%rd49];
	mad.lo.s32 	%r62, %r61, %r60, %r59;
	ld.global.u32 	%r63, [%rd131+4];
	ld.global.u64 	%rd50, [%rd130+8];
	cvta.to.global.u64 	%rd51, %rd50;
	add.s64 	%rd52, %rd51, %rd24;
	ld.global.u32 	%r64, [%rd52];
	mad.lo.s32 	%r65, %r64, %r63, %r62;
	ld.global.u32 	%r66, [%rd131+8];
	ld.global.u64 	%rd53, [%rd130+16];
	cvta.to.global.u64 	%rd54, %rd53;
	add.s64 	%rd55, %rd54, %rd24;
	ld.global.u32 	%r67, [%rd55];
	mad.lo.s32 	%r68, %r67, %r66, %r65;
	ld.global.u32 	%r69, [%rd131+12];
	ld.global.u64 	%rd56, [%rd130+24];
	cvta.to.global.u64 	%rd57, %rd56;
	add.s64 	%rd58, %rd57, %rd24;
	ld.global.u32 	%r70, [%rd58];
	mad.lo.s32 	%r71, %r70, %r69, %r68;
	ld.global.u32 	%r72, [%rd131+16];
	ld.global.u64 	%rd59, [%rd130+32];
	cvta.to.global.u64 	%rd60, %rd59;
	add.s64 	%rd61, %rd60, %rd24;
	ld.global.u32 	%r73, [%rd61];
	mad.lo.s32 	%r74, %r73, %r72, %r71;
	ld.global.u32 	%r75, [%rd131+20];
	ld.global.u64 	%rd62, [%rd130+40];
	cvta.to.global.u64 	%rd63, %rd62;
	add.s64 	%rd64, %rd63, %rd24;
	ld.global.u32 	%r76, [%rd64];
	mad.lo.s32 	%r77, %r76, %r75, %r74;
	ld.global.u32 	%r78, [%rd131+24];
	ld.global.u64 	%rd65, [%rd130+48];
	cvta.to.global.u64 	%rd66, %rd65;
	add.s64 	%rd67, %rd66, %rd24;
	ld.global.u32 	%r79, [%rd67];
	mad.lo.s32 	%r80, %r79, %r78, %r77;
	ld.global.u32 	%r81, [%rd131+28];
	ld.global.u64 	%rd68, [%rd130+56];
	cvta.to.global.u64 	%rd69, %rd68;
	add.s64 	%rd70, %rd69, %rd24;
	ld.global.u32 	%r82, [%rd70];
	mad.lo.s32 	%r134, %r82, %r81, %r80;
	add.s32 	%r121, %r121, 16;
	add.s64 	%rd131, %rd131, 64;
	add.s64 	%rd130, %rd130, 128;
	setp.ne.s32 	%p3, %r121, 0;
	@%p3 bra 	$L__BB0_3;
$L__BB0_4:
	setp.eq.s32 	%p4, %r3, 0;
	@%p4 bra 	$L__BB0_13;
	and.b32  	%r13, %r31, 7;
	setp.lt.u32 	%p5, %r3, 8;
	@%p5 bra 	$L__BB0_7;
	mul.wide.u32 	%rd71, %r127, 4;
	add.s64 	%rd72, %rd2, %rd71;
	ld.global.u32 	%r84, [%rd72];
	mul.wide.u32 	%rd73, %r127, 8;
	add.s64 	%rd74, %rd1, %rd73;
	ld.global.u64 	%rd75, [%rd74];
	cvta.to.global.u64 	%rd76, %rd75;
	mul.wide.u32 	%rd77, %r2, 4;
	add.s64 	%rd78, %rd76, %rd77;
	ld.global.u32 	%r85, [%rd78];
	mad.lo.s32 	%r86, %r85, %r84, %r134;
	ld.global.u32 	%r87, [%rd72+4];
	ld.global.u64 	%rd79, [%rd74+8];
	cvta.to.global.u64 	%rd80, %rd79;
	add.s64 	%rd81, %rd80, %rd77;
	ld.global.u32 	%r88, [%rd81];
	mad.lo.s32 	%r89, %r88, %r87, %r86;
	ld.global.u32 	%r90, [%rd72+8];
	ld.global.u64 	%rd82, [%rd74+16];
	cvta.to.global.u64 	%rd83, %rd82;
	add.s64 	%rd84, %rd83, %rd77;
	ld.global.u32 	%r91, [%rd84];
	mad.lo.s32 	%r92, %r91, %r90, %r89;
	ld.global.u32 	%r93, [%rd72+12];
	ld.global.u64 	%rd85, [%rd74+24];
	cvta.to.global.u64 	%rd86, %rd85;
	add.s64 	%rd87, %rd86, %rd77;
	ld.global.u32 	%r94, [%rd87];
	mad.lo.s32 	%r95, %r94, %r93, %r92;
	ld.global.u32 	%r96, [%rd72+16];
	ld.global.u64 	%rd88, [%rd74+32];
	cvta.to.global.u64 	%rd89, %rd88;
	add.s64 	%rd90, %rd89, %rd77;
	ld.global.u32 	%r97, [%rd90];
	mad.lo.s32 	%r98, %r97, %r96, %r95;
	ld.global.u32 	%r99, [%rd72+20];
	ld.global.u64 	%rd91, [%rd74+40];
	cvta.to.global.u64 	%rd92, %rd91;
	add.s64 	%rd93, %rd92, %rd77;
	ld.global.u32 	%r100, [%rd93];
	mad.lo.s32 	%r101, %r100, %r99, %r98;
	ld.global.u32 	%r102, [%rd72+24];
	ld.global.u64 	%rd94, [%rd74+48];
	cvta.to.global.u64 	%rd95, %rd94;
	add.s64 	%rd96, %rd95, %rd77;
	ld.global.u32 	%r103, [%rd96];
	mad.lo.s32 	%r104, %r103, %r102, %r101;
	ld.global.u32 	%r105, [%rd72+28];
	ld.global.u64 	%rd97, [%rd74+56];
	cvta.to.global.u64 	%rd98, %rd97;
	add.s64 	%rd99, %rd98, %rd77;
	ld.global.u32 	%r106, [%rd99];
	mad.lo.s32 	%r134, %r106, %r105, %r104;
	add.s32 	%r127, %r127, 8;
$L__BB0_7:
	setp.eq.s32 	%p6, %r13, 0;
	@%p6 bra 	$L__BB0_13;
	and.b32  	%r19, %r31, 3;
	setp.lt.u32 	%p7, %r13, 4;
	@%p7 bra 	$L__BB0_10;
	mul.wide.u32 	%rd100, %r127, 4;
	add.s64 	%rd101, %rd2, %rd100;
	ld.global.u32 	%r108, [%rd101];
	mul.wide.u32 	%rd102, %r127, 8;
	add.s64 	%rd103, %rd1, %rd102;
	ld.global.u64 	%rd104, [%rd103];
	cvta.to.global.u64 	%rd105, %rd104;
	mul.wide.u32 	%rd106, %r2, 4;
	add.s64 	%rd107, %rd105, %rd106;
	ld.global.u32 	%r109, [%rd107];
	mad.lo.s32 	%r110, %r109, %r108, %r134;
	ld.global.u32 	%r111, [%rd101+4];
	ld.global.u64 	%rd108, [%rd103+8];
	cvta.to.global.u64 	%rd109, %rd108;
	add.s64 	%rd110, %rd109, %rd106;
	ld.global.u32 	%r112, [%rd110];
	mad.lo.s32 	%r113, %r112, %r111, %r110;
	ld.global.u32 	%r114, [%rd101+8];
	ld.global.u64 	%rd111, [%rd103+16];
	cvta.to.global.u64 	%rd112, %rd111;
	add.s64 	%rd113, %rd112, %rd106;
	ld.global.u32 	%r115, [%rd113];
	mad.lo.s32 	%r116, %r115, %r114, %r113;
	ld.global.u32 	%r117, [%rd101+12];
	ld.global.u64 	%rd114, [%rd103+24];
	cvta.to.global.u64 	%rd115, %rd114;
	add.s64 	%rd116, %rd115, %rd106;
	ld.global.u32 	%r118, [%rd116];
	mad.lo.s32 	%r134, %r118, %r117, %r116;
	add.s32 	%r127, %r127, 4;
$L__BB0_10:
	setp.eq.s32 	%p8, %r19, 0;
	@%p8 bra 	$L__BB0_13;
	mul.wide.u32 	%rd117, %r127, 8;
	add.s64 	%rd133, %rd1, %rd117;
	mul.wide.u32 	%rd118, %r127, 4;
	add.s64 	%rd132, %rd2, %rd118;
	neg.s32 	%r132, %r19;
	mul.wide.u32 	%rd121, %r2, 4;
$L__BB0_12:
	.pragma "nounroll";
	ld.global.u32 	%r119, [%rd132];
	ld.global.u64 	%rd119, [%rd133];
	cvta.to.global.u64 	%rd120, %rd119;
	add.s64 	%rd122, %rd120, %rd121;
	ld.global.u32 	%r120, [%rd122];
	mad.lo.s32 	%r134, %r120, %r119, %r134;
	add.s64 	%rd133, %rd133, 8;
	add.s64 	%rd132, %rd132, 4;
	add.s32 	%r132, %r132, 1;
	setp.ne.s32 	%p9, %r132, 0;
	@%p9 bra 	$L__BB0_12;
$L__BB0_13:
	cvta.to.global.u64 	%rd123, %rd16;
	mul.wide.u32 	%rd124, %r1, 8;
	add.s64 	%rd125, %rd123, %rd124;
	ld.global.u64 	%rd126, [%rd125];
	cvta.to.global.u64 	%rd127, %rd126;
	mul.wide.u32 	%rd128, %r2, 4;
	add.s64 	%rd129, %rd127, %rd128;
	st.global.u32 	[%rd129], %r134;
	ret;

}


// ===== COMPILED SASS (sm_100) =====

	.target	sm_100

	.elftype	@"ET_EXEC"


//--------------------- .note.nv.tkinfo           --------------------------
	.section	.note.nv.tkinfo,"",@"SHT_NOTE"
	.sectionflags	@"SHF_NOTE_NV_TKINFO"
	.tkinfo
        /*0018*/ 	.word	0x00000002
        /*0030*/ 	.string	""
        /*0030*/ 	.string	"ptxas"
        /*0030*/ 	.string	"Cuda compilation tools, release 13.0, V13.0.88"
        /*0030*/ 	.string	"Build cuda_13.0.r13.0/compiler.36424714_0"
        /*0030*/ 	.string	"-arch sm_100 -m 64 "



//--------------------- .note.nv.cuinfo           --------------------------
	.section	.note.nv.cuinfo,"",@"SHT_NOTE"
	.sectionflags	@"SHF_NOTE_NV_CUINFO"
        /*0018*/ 	.short	0x0002
        /*001a*/ 	.short	0x0064
        /*001c*/ 	.short	0x0082
	.zero		2


//--------------------- .nv.info                  --------------------------
	.section	.nv.info,"",@"SHT_CUDA_INFO"
	.align	4


	//----- nvinfo : EIATTR_REGCOUNT
	.align		4
        /*0000*/ 	.byte	0x04, 0x2f
        /*0002*/ 	.short	(.L_1 - .L_0)
	.align		4
.L_0:
        /*0004*/ 	.word	index@(_Z7GPU_MULPPiS0_S0_i)
        /*0008*/ 	.word	0x00000020


	//----- nvinfo : EIATTR_FRAME_SIZE
	.align		4
.L_1:
        /*000c*/ 	.byte	0x04, 0x11
        /*000e*/ 	.short	(.L_3 - .L_2)
	.align		4
.L_2:
        /*0010*/ 	.word	index@(_Z7GPU_MULPPiS0_S0_i)
        /*0014*/ 	.word	0x00000000


	//----- nvinfo : EIATTR_MIN_STACK_SIZE
	.align		4
.L_3:
        /*0018*/ 	.byte	0x04, 0x12
        /*001a*/ 	.short	(.L_5 - .L_4)
	.align		4
.L_4:
        /*001c*/ 	.word	index@(_Z7GPU_MULPPiS0_S0_i)
        /*0020*/ 	.word	0x00000000
.L_5:


//--------------------- .nv.compat                --------------------------
	.section	.nv.compat,"",@"SHT_CUDA_COMPAT_INFO"
	.align	4
        /*0000*/ 	.byte	0x02, 0x09, 0x00, 0x00, 0x02, 0x02, 0x01, 0x00, 0x02, 0x05, 0x05, 0x00, 0x03, 0x07, 0x01, 0x01
        /*0010*/ 	.byte	0x02, 0x03, 0x00, 0x00, 0x02, 0x06, 0x01, 0x00, 0x04, 0x0b, 0x08, 0x00, 0x09, 0x00, 0x00, 0x00
        /*0020*/ 	.byte	0x00, 0x00, 0x00, 0x00


//--------------------- .nv.info._Z7GPU_MULPPiS0_S0_i --------------------------
	.section	.nv.info._Z7GPU_MULPPiS0_S0_i,"",@"SHT_CUDA_INFO"
	.sectionflags	@""
	.align	4


	//----- nvinfo : EIATTR_CUDA_API_VERSION
	.align		4
        /*0000*/ 	.byte	0x04, 0x37
        /*0002*/ 	.short	(.L_7 - .L_6)
.L_6:
        /*0004*/ 	.word	0x00000082


	//----- nvinfo : EIATTR_KPARAM_INFO
	.align		4
.L_7:
        /*0008*/ 	.byte	0x04, 0x17
        /*000a*/ 	.short	(.L_9 - .L_8)
.L_8:
        /*000c*/ 	.word	0x00000000
        /*0010*/ 	.short	0x0003
        /*0012*/ 	.short	0x0018
        /*0014*/ 	.byte	0x00, 0xf0, 0x11, 0x00


	//----- nvinfo : EIATTR_KPARAM_INFO
	.align		4
.L_9:
        /*0018*/ 	.byte	0x04, 0x17
        /*001a*/ 	.short	(.L_11 - .L_10)
.L_10:
        /*001c*/ 	.word	0x00000000
        /*0020*/ 	.short	0x0002
        /*0022*/ 	.short	0x0010
        /*0024*/ 	.byte	0x00, 0xf5, 0x21, 0x00


	//----- nvinfo : EIATTR_KPARAM_INFO
	.align		4
.L_11:
        /*0028*/ 	.byte	0x04, 0x17
        /*002a*/ 	.short	(.L_13 - .L_12)
.L_12:
        /*002c*/ 	.word	0x00000000
        /*0030*/ 	.short	0x0001
        /*0032*/ 	.short	0x0008
        /*0034*/ 	.byte	0x00, 0xf5, 0x21, 0x00


	//----- nvinfo : EIATTR_KPARAM_INFO
	.align		4
.L_13:
        /*0038*/ 	.byte	0x04, 0x17
        /*003a*/ 	.short	(.L_15 - .L_14)
.L_14:
        /*003c*/ 	.word	0x00000000
        /*0040*/ 	.short	0x0000
        /*0042*/ 	.short	0x0000
        /*0044*/ 	.byte	0x00, 0xf5, 0x21, 0x00


	//----- nvinfo : EIATTR_SPARSE_MMA_MASK
	.align		4
.L_15:
        /*0048*/ 	.byte	0x03, 0x50
        /*004a*/ 	.short	0x0000


	//----- nvinfo : EIATTR_MAXREG_COUNT
	.align		4
        /*004c*/ 	.byte	0x03, 0x1b
        /*004e*/ 	.short	0x00ff


	//----- nvinfo : EIATTR_MERCURY_ISA_VERSION
	.align		4
        /*0050*/ 	.byte	0x03, 0x5f
        /*0052*/ 	.short	0x0101


	//----- nvinfo : EIATTR_VRC_CTA_INIT_COUNT
	.align		4
        /*0054*/ 	.byte	0x02, 0x4a
	.zero		1
	.zero		1


	//----- nvinfo : EIATTR_EXIT_INSTR_OFFSETS
	.align		4
        /*0058*/ 	.byte	0x04, 0x1c
        /*005a*/ 	.short	(.L_17 - .L_16)


	//   ....[0]....
.L_16:
        /*005c*/ 	.word	0x00000de0


	//----- nvinfo : EIATTR_CBANK_PARAM_SIZE
	.align		4
.L_17:
        /*0060*/ 	.byte	0x03, 0x19
        /*0062*/ 	.short	0x001c


	//----- nvinfo : EIATTR_PARAM_CBANK
	.align		4
        /*0064*/ 	.byte	0x04, 0x0a
        /*0066*/ 	.short	(.L_19 - .L_18)
	.align		4
.L_18:
        /*0068*/ 	.word	index@(.nv.constant0._Z7GPU_MULPPiS0_S0_i)
        /*006c*/ 	.short	0x0380
        /*006e*/ 	.short	0x001c


	//----- nvinfo : EIATTR_SW_WAR
	.align		4
.L_19:
        /*0070*/ 	.byte	0x04, 0x36
        /*0072*/ 	.short	(.L_21 - .L_20)
.L_20:
        /*0074*/ 	.word	0x00000008
.L_21:


//--------------------- .nv.callgraph             --------------------------
	.section	.nv.callgraph,"",@"SHT_CUDA_CALLGRAPH"
	.align	4
	.sectionentsize	8
	.align		4
        /*0000*/ 	.word	0x00000000
	.align		4
        /*0004*/ 	.word	0xffffffff
	.align		4
        /*0008*/ 	.word	0x00000000
	.align		4
        /*000c*/ 	.word	0xfffffffe
	.align		4
        /*0010*/ 	.word	0x00000000
	.align		4
        /*0014*/ 	.word	0xfffffffd
	.align		4
        /*0018*/ 	.word	0x00000000
	.align		4
        /*001c*/ 	.word	0xfffffffc


//--------------------- .text._Z7GPU_MULPPiS0_S0_i --------------------------
	.section	.text._Z7GPU_MULPPiS0_S0_i,"ax",@progbits
	.align	128
        .global         _Z7GPU_MULPPiS0_S0_i
        .type           _Z7GPU_MULPPiS0_S0_i,@function
        .size           _Z7GPU_MULPPiS0_S0_i,(.L_x_7 - _Z7GPU_MULPPiS0_S0_i)
        .other          _Z7GPU_MULPPiS0_S0_i,@"STO_CUDA_ENTRY STV_DEFAULT"
_Z7GPU_MULPPiS0_S0_i:
.text._Z7GPU_MULPPiS0_S0_i:
[----:B------:R-:W-:Y:S01]  /*0000*/  LDC R1, c[0x0][0x37c] ;  /* 0x0000df00ff017b82 */ /* 0x000fe20000000800 */
[----:B------:R-:W0:Y:S01]  /*0010*/  LDCU UR6, c[0x0][0x398] ;  /* 0x00007300ff0677ac */ /* 0x000e220008000800 */
[----:B------:R-:W1:Y:S01]  /*0020*/  S2R R0, SR_CTAID.X ;  /* 0x0000000000007919 */ /* 0x000e620000002500 */
[----:B------:R-:W-:Y:S01]  /*0030*/  HFMA2 R9, -RZ, RZ, 0, 0 ;  /* 0x00000000ff097431 */ /* 0x000fe200000001ff */
[----:B------:R-:W2:Y:S01]  /*0040*/  LDCU.64 UR10, c[0x0][0x358] ;  /* 0x00006b00ff0a77ac */ /* 0x000ea20008000a00 */
[----:B------:R-:W3:Y:S01]  /*0050*/  S2R R2, SR_TID.X ;  /* 0x0000000000027919 */ /* 0x000ee20000002100 */
[----:B0-----:R-:W-:-:S09]  /*0060*/  UISETP.GE.AND UP0, UPT, UR6, 0x1, UPT ;  /* 0x000000010600788c */ /* 0x001fd2000bf06270 */
[----:B--2---:R-:W-:Y:S05]  /*0070*/  BRA.U !UP0, `(.L_x_0) ;  /* 0x0000000d08447547 */ /* 0x004fea000b800000 */
[----:B------:R-:W1:Y:S02]  /*0080*/  LDC.64 R12, c[0x0][0x380] ;  /* 0x0000e000ff0c7b82 */ /* 0x000e640000000a00 */
[----:B-1----:R-:W-:-:S06]  /*0090*/  IMAD.WIDE.U32 R12, R0, 0x8, R12 ;  /* 0x00000008000c7825 */ /* 0x002fcc00078e000c */
[----:B------:R-:W5:Y:S01]  /*00a0*/  LDG.E.64 R12, desc[UR10][R12.64] ;  /* 0x0000000a0c0c7981 */ /* 0x000f62000c1e1b00 */
[----:B------:R-:W-:Y:S01]  /*00b0*/  UISETP.GE.U32.AND UP1, UPT, UR6, 0x10, UPT ;  /* 0x000000100600788c */ /* 0x000fe2000bf26070 */
[----:B------:R-:W-:Y:S01]  /*00c0*/  MOV R3, RZ ;  /* 0x000000ff00037202 */ /* 0x000fe20000000f00 */
[----:B------:R-:W-:Y:S01]  /*00d0*/  ULOP3.LUT UR7, UR6, 0xf, URZ, 0xc0, !UPT ;  /* 0x0000000f06077892 */ /* 0x000fe2000f8ec0ff */
[----:B------:R-:W-:-:S03]  /*00e0*/  MOV R9, RZ ;  /* 0x000000ff00097202 */ /* 0x000fc60000000f00 */
[----:B------:R-:W-:-:S03]  /*00f0*/  UISETP.NE.AND UP0, UPT, UR7, URZ, UPT ;  /* 0x000000ff0700728c */ /* 0x000fc6000bf05270 */
[----:B------:R-:W-:Y:S08]  /*0100*/  BRA.U !UP1, `(.L_x_1) ;  /* 0x00000005098c7547 */ /* 0x000ff0000b800000 */
[----:B------:R-:W0:Y:S01]  /*0110*/  LDCU.64 UR4, c[0x0][0x388] ;  /* 0x00007100ff0477ac */ /* 0x000e220008000a00 */
[----:B-----5:R-:W-:Y:S02]  /*0120*/  IADD3 R4, P0, PT, R12, 0x20, RZ ;  /* 0x000000200c047810 */ /* 0x020fe40007f1e0ff */
[----:B------:R-:W-:Y:S01]  /*0130*/  MOV R9, RZ ;  /* 0x000000ff00097202 */ /* 0x000fe20000000f00 */
[----:B------:R-:W-:Y:S01]  /*0140*/  ULOP3.LUT UR8, UR6, 0x7ffffff0, URZ, 0xc0, !UPT ;  /* 0x7ffffff006087892 */ /* 0x000fe2000f8ec0ff */
[----:B------:R-:W-:-:S03]  /*0150*/  IADD3.X R11, PT, PT, RZ, R13, RZ, P0, !PT ;  /* 0x0000000dff0b7210 */ /* 0x000fc600007fe4ff */
[----:B------:R-:W-:Y:S02]  /*0160*/  UIADD3 UR9, UPT, UPT, -UR8, URZ, URZ ;  /* 0x000000ff08097290 */ /* 0x000fe4000fffe1ff */
[----:B------:R-:W-:Y:S01]  /*0170*/  MOV R3, UR8 ;  /* 0x0000000800037c02 */ /* 0x000fe20008000f00 */
[----:B0-----:R-:W-:-:S04]  /*0180*/  UIADD3 UR4, UP1, UPT, UR4, 0x40, URZ ;  /* 0x0000004004047890 */ /* 0x001fc8000ff3e0ff */
[----:B------:R-:W-:Y:S02]  /*0190*/  UIADD3.X UR5, UPT, UPT, URZ, UR5, URZ, UP1, !UPT ;  /* 0x00000005ff057290 */ /* 0x000fe40008ffe4ff */
[----:B------:R-:W-:-:S04]  /*01a0*/  MOV R14, UR4 ;  /* 0x00000004000e7c02 */ /* 0x000fc80008000f00 */
[----:B------:R-:W-:-:S07]  /*01b0*/  MOV R15, UR5 ;  /* 0x00000005000f7c02 */ /* 0x000fce0008000f00 */
.L_x_2:
[----:B------:R-:W3:Y:S04]  /*01c0*/  LDG.E.64 R26, desc[UR10][R14.64+-0x40] ;  /* 0xffffc00a0e1a7981 */ /* 0x000ee8000c1e1b00 */
[----:B------:R-:W2:Y:S04]  /*01d0*/  LDG.E.64 R24, desc[UR10][R14.64+-0x38] ;  /* 0xffffc80a0e187981 */ /* 0x000ea8000c1e1b00 */
[----:B------:R-:W4:Y:S04]  /*01e0*/  LDG.E.64 R22, desc[UR10][R14.64+-0x30] ;  /* 0xffffd00a0e167981 */ /* 0x000f28000c1e1b00 */
[----:B------:R-:W5:Y:S04]  /*01f0*/  LDG.E.64 R6, desc[UR10][R14.64+-0x28] ;  /* 0xffffd80a0e067981 */ /* 0x000f68000c1e1b00 */
[----:B------:R-:W5:Y:S04]  /*0200*/  LDG.E.64 R20, desc[UR10][R14.64+-0x20] ;  /* 0xffffe00a0e147981 */ /* 0x000f68000c1e1b00 */
[----:B------:R-:W5:Y:S04]  /*0210*/  LDG.E.64 R28, desc[UR10][R14.64+-0x18] ;  /* 0xffffe80a0e1c7981 */ /* 0x000f68000c1e1b00 */
[----:B------:R-:W5:Y:S04]  /*0220*/  LDG.E.64 R18, desc[UR10][R14.64+-0x10] ;  /* 0xfffff00a0e127981 */ /* 0x000f68000c1e1b00 */
[----:B------:R-:W5:Y:S01]  /*0230*/  LDG.E.64 R16, desc[UR10][R14.64+-0x8] ;  /* 0xfffff80a0e107981 */ /* 0x000f62000c1e1b00 */
[----:B------:R-:W-:-:S05]  /*0240*/  MOV R10, R4 ;  /* 0x00000004000a7202 */ /* 0x000fca0000000f00 */
[----:B------:R-:W5:Y:S01]  /*0250*/  LDG.E R5, desc[UR10][R10.64+-0xc] ;  /* 0xfffff40a0a057981 */ /* 0x000f62000c1e1900 */
[----:B---3--:R-:W-:-:S04]  /*0260*/  IMAD.WIDE.U32 R26, R2, 0x4, R26 ;  /* 0x00000004021a7825 */ /* 0x008fc800078e001a */
[C---:B--2---:R-:W-:Y:S01]  /*0270*/  IMAD.WIDE.U32 R24, R2.reuse, 0x4, R24 ;  /* 0x0000000402187825 */ /* 0x044fe200078e0018 */
[----:B------:R-:W2:Y:S03]  /*0280*/  LDG.E R8, desc[UR10][R26.64] ;  /* 0x0000000a1a087981 */ /* 0x000ea6000c1e1900 */
[C---:B----4-:R-:W-:Y:S02]  /*0290*/  IMAD.WIDE.U32 R22, R2.reuse, 0x4, R22 ;  /* 0x0000000402167825 */ /* 0x050fe400078e0016 */
[----:B------:R-:W3:Y:S02]  /*02a0*/  LDG.E R25, desc[UR10][R24.64] ;  /* 0x0000000a18197981 */ /* 0x000ee4000c1e1900 */
[C---:B-----5:R-:W-:Y:S02]  /*02b0*/  IMAD.WIDE.U32 R6, R2.reuse, 0x4, R6 ;  /* 0x0000000402067825 */ /* 0x060fe400078e0006 */
[----:B------:R-:W4:Y:S04]  /*02c0*/  LDG.E R23, desc[UR10][R22.64] ;  /* 0x0000000a16177981 */ /* 0x000f28000c1e1900 */
[----:B------:R-:W2:Y:S04]  /*02d0*/  LDG.E R26, desc[UR10][R10.64+-0x20] ;  /* 0xffffe00a0a1a7981 */ /* 0x000ea8000c1e1900 */
[----:B------:R-:W3:Y:S01]  /*02e0*/  LDG.E R24, desc[UR10][R10.64+-0x1c] ;  /* 0xffffe40a0a187981 */ /* 0x000ee2000c1e1900 */
[----:B------:R-:W-:-:S03]  /*02f0*/  IMAD.WIDE.U32 R20, R2, 0x4, R20 ;  /* 0x0000000402147825 */ /* 0x000fc600078e0014 */
[----:B------:R-:W4:Y:S04]  /*0300*/  LDG.E R22, desc[UR10][R10.64+-0x18] ;  /* 0xffffe80a0a167981 */ /* 0x000f28000c1e1900 */
[----:B------:R-:W5:Y:S04]  /*0310*/  LDG.E R7, desc[UR10][R6.64] ;  /* 0x0000000a06077981 */ /* 0x000f68000c1e1900 */
[----:B------:R-:W5:Y:S01]  /*0320*/  LDG.E R21, desc[UR10][R20.64] ;  /* 0x0000000a14157981 */ /* 0x000f62000c1e1900 */
[----:B------:R-:W-:-:S03]  /*0330*/  IMAD.WIDE.U32 R28, R2, 0x4, R28 ;  /* 0x00000004021c7825 */ /* 0x000fc600078e001c */
[----:B------:R-:W5:Y:S04]  /*0340*/  LDG.E R27, desc[UR10][R10.64+-0x8] ;  /* 0xfffff80a0a1b7981 */ /* 0x000f68000c1e1900 */
[----:B------:R-:W5:Y:S04]  /*0350*/  LDG.E R6, desc[UR10][R10.64+-0x14] ;  /* 0xffffec0a0a067981 */ /* 0x000f68000c1e1900 */
[----:B------:R-:W5:Y:S01]  /*0360*/  LDG.E R20, desc[UR10][R10.64+-0x10] ;  /* 0xfffff00a0a147981 */ /* 0x000f62000c1e1900 */
[----:B------:R-:W-:-:S03]  /*0370*/  IMAD.WIDE.U32 R18, R2, 0x4, R18 ;  /* 0x0000000402127825 */ /* 0x000fc600078e0012 */
[----:B------:R-:W5:Y:S01]  /*0380*/  LDG.E R4, desc[UR10][R28.64] ;  /* 0x0000000a1c047981 */ /* 0x000f62000c1e1900 */
[----:B------:R-:W-:-:S03]  /*0390*/  IMAD.WIDE.U32 R16, R2, 0x4, R16 ;  /* 0x0000000402107825 */ /* 0x000fc600078e0010 */
[----:B------:R0:W5:Y:S04]  /*03a0*/  LDG.E R18, desc[UR10][R18.64] ;  /* 0x0000000a12127981 */ /* 0x000168000c1e1900 */
[----:B------:R-:W5:Y:S04]  /*03b0*/  LDG.E R16, desc[UR10][R16.64] ;  /* 0x0000000a10107981 */ /* 0x000f68000c1e1900 */
[----:B------:R-:W5:Y:S04]  /*03c0*/  LDG.E R29, desc[UR10][R10.64+0x4] ;  /* 0x0000040a0a1d7981 */ /* 0x000f68000c1e1900 */
[----:B------:R-:W5:Y:S04]  /*03d0*/  LDG.E R28, desc[UR10][R10.64+0x8] ;  /* 0x0000080a0a1c7981 */ /* 0x000f68000c1e1900 */
[----:B------:R-:W5:Y:S01]  /*03e0*/  LDG.E R17, desc[UR10][R10.64+-0x4] ;  /* 0xfffffc0a0a117981 */ /* 0x000f62000c1e1900 */
[----:B--2---:R-:W-:-:S04]  /*03f0*/  IMAD R8, R26, R8, R9 ;  /* 0x000000081a087224 */ /* 0x004fc800078e0209 */
[----:B---3--:R-:W-:-:S04]  /*0400*/  IMAD R8, R24, R25, R8 ;  /* 0x0000001918087224 */ /* 0x008fc800078e0208 */
[----:B----4-:R-:W-:Y:S02]  /*0410*/  IMAD R24, R22, R23, R8 ;  /* 0x0000001716187224 */ /* 0x010fe400078e0208 */
[----:B------:R-:W2:Y:S04]  /*0420*/  LDG.E.64 R22, desc[UR10][R14.64] ;  /* 0x0000000a0e167981 */ /* 0x000ea8000c1e1b00 */
[----:B------:R-:W3:Y:S01]  /*0430*/  LDG.E.64 R8, desc[UR10][R14.64+0x8] ;  /* 0x0000080a0e087981 */ /* 0x000ee2000c1e1b00 */
[----:B-----5:R-:W-:-:S03]  /*0440*/  IMAD R6, R6, R7, R24 ;  /* 0x0000000706067224 */ /* 0x020fc600078e0218 */
[----:B------:R-:W4:Y:S01]  /*0450*/  LDG.E.64 R24, desc[UR10][R14.64+0x20] ;  /* 0x0000200a0e187981 */ /* 0x000f22000c1e1b00 */
[----:B0-----:R-:W-:-:S03]  /*0460*/  IMAD R19, R20, R21, R6 ;  /* 0x0000001514137224 */ /* 0x001fc600078e0206 */
[----:B------:R-:W5:Y:S04]  /*0470*/  LDG.E.64 R20, desc[UR10][R14.64+0x10] ;  /* 0x0000100a0e147981 */ /* 0x000f68000c1e1b00 */
[----:B------:R-:W5:Y:S01]  /*0480*/  LDG.E.64 R6, desc[UR10][R14.64+0x18] ;  /* 0x0000180a0e067981 */ /* 0x000f62000c1e1b00 */
[----:B------:R-:W-:-:S03]  /*0490*/  IMAD R19, R5, R4, R19 ;  /* 0x0000000405137224 */ /* 0x000fc600078e0213 */
[----:B------:R-:W5:Y:S01]  /*04a0*/  LDG.E.64 R4, desc[UR10][R14.64+0x28] ;  /* 0x0000280a0e047981 */ /* 0x000f62000c1e1b00 */
[----:B------:R-:W-:-:S03]  /*04b0*/  IMAD R26, R27, R18, R19 ;  /* 0x000000121b1a7224 */ /* 0x000fc600078e0213 */
[----:B------:R-:W5:Y:S04]  /*04c0*/  LDG.E.64 R18, desc[UR10][R14.64+0x30] ;  /* 0x0000300a0e127981 */ /* 0x000f68000c1e1b00 */
[----:B------:R-:W5:Y:S01]  /*04d0*/  LDG.E R27, desc[UR10][R10.64] ;  /* 0x0000000a0a1b7981 */ /* 0x000f62000c1e1900 */
[----:B------:R-:W-:-:S03]  /*04e0*/  IMAD R26, R17, R16, R26 ;  /* 0x00000010111a7224 */ /* 0x000fc600078e021a */
[----:B------:R-:W5:Y:S01]  /*04f0*/  LDG.E.64 R16, desc[UR10][R14.64+0x38] ;  /* 0x0000380a0e107981 */ /* 0x000f62000c1e1b00 */
[----:B--2---:R-:W-:-:S04]  /*0500*/  IMAD.WIDE.U32 R22, R2, 0x4, R22 ;  /* 0x0000000402167825 */ /* 0x004fc800078e0016 */
[C---:B---3--:R-:W-:Y:S02]  /*0510*/  IMAD.WIDE.U32 R8, R2.reuse, 0x4, R8 ;  /* 0x0000000402087825 */ /* 0x048fe400078e0008 */
[----:B------:R-:W2:Y:S04]  /*0520*/  LDG.E R23, desc[UR10][R22.64] ;  /* 0x0000000a16177981 */ /* 0x000ea8000c1e1900 */
[----:B------:R-:W3:Y:S01]  /*0530*/  LDG.E R8, desc[UR10][R8.64] ;  /* 0x0000000a08087981 */ /* 0x000ee2000c1e1900 */
[----:B----4-:R-:W-:-:S03]  /*0540*/  IMAD.WIDE.U32 R24, R2, 0x4, R24 ;  /* 0x0000000402187825 */ /* 0x010fc600078e0018 */
[----:B------:R-:W4:Y:S01]  /*0550*/  LDG.E R22, desc[UR10][R10.64+0x10] ;  /* 0x0000100a0a167981 */ /* 0x000f22000c1e1900 */
[----:B-----5:R-:W-:-:S03]  /*0560*/  IMAD.WIDE.U32 R20, R2, 0x4, R20 ;  /* 0x0000000402147825 */ /* 0x020fc600078e0014 */
[----:B------:R-:W5:Y:S01]  /*0570*/  LDG.E R9, desc[UR10][R10.64+0xc] ;  /* 0x00000c0a0a097981 */ /* 0x000f62000c1e1900 */
[----:B------:R-:W-:-:S03]  /*0580*/  IMAD.WIDE.U32 R6, R2, 0x4, R6 ;  /* 0x0000000402067825 */ /* 0x000fc600078e0006 */
[----:B------:R-:W4:Y:S04]  /*0590*/  LDG.E R24, desc[UR10][R24.64] ;  /* 0x0000000a18187981 */ /* 0x000f28000c1e1900 */
[----:B------:R-:W5:Y:S01]  /*05a0*/  LDG.E R20, desc[UR10][R20.64] ;  /* 0x0000000a14147981 */ /* 0x000f62000c1e1900 */
[----:B------:R-:W-:-:S03]  /*05b0*/  IMAD.WIDE.U32 R4, R2, 0x4, R4 ;  /* 0x0000000402047825 */ /* 0x000fc600078e0004 */
[----:B------:R-:W4:Y:S01]  /*05c0*/  LDG.E R6, desc[UR10][R6.64] ;  /* 0x0000000a06067981 */ /* 0x000f22000c1e1900 */
[----:B------:R-:W-:-:S03]  /*05d0*/  IMAD.WIDE.U32 R18, R2, 0x4, R18 ;  /* 0x0000000402127825 */ /* 0x000fc600078e0012 */
[----:B------:R-:W4:Y:S04]  /*05e0*/  LDG.E R4, desc[UR10][R4.64] ;  /* 0x0000000a04047981 */ /* 0x000f28000c1e1900 */
[----:B------:R-:W4:Y:S04]  /*05f0*/  LDG.E R18, desc[UR10][R18.64] ;  /* 0x0000000a12127981 */ /* 0x000f28000c1e1900 */
[----:B------:R-:W4:Y:S01]  /*0600*/  LDG.E R7, desc[UR10][R10.64+0x14] ;  /* 0x0000140a0a077981 */ /* 0x000f22000c1e1900 */
[----:B------:R-:W-:-:S03]  /*0610*/  IMAD.WIDE.U32 R16, R2, 0x4, R16 ;  /* 0x0000000402107825 */ /* 0x000fc600078e0010 */
[----:B------:R-:W4:Y:S04]  /*0620*/  LDG.E R21, desc[UR10][R10.64+0x18] ;  /* 0x0000180a0a157981 */ /* 0x000f28000c1e1900 */
[----:B------:R-:W4:Y:S04]  /*0630*/  LDG.E R16, desc[UR10][R16.64] ;  /* 0x0000000a10107981 */ /* 0x000f28000c1e1900 */
[----:B------:R0:W4:Y:S01]  /*0640*/  LDG.E R5, desc[UR10][R10.64+0x1c] ;  /* 0x00001c0a0a057981 */ /* 0x000122000c1e1900 */
[----:B------:R-:W-:-:S04]  /*0650*/  UIADD3 UR9, UPT, UPT, UR9, 0x10, URZ ;  /* 0x0000001009097890 */ /* 0x000fc8000fffe0ff */
[----:B------:R-:W-:Y:S01]  /*0660*/  UISETP.NE.AND UP1, UPT, UR9, URZ, UPT ;  /* 0x000000ff0900728c */ /* 0x000fe2000bf25270 */
[----:B------:R-:W-:-:S04]  /*0670*/  IADD3 R14, P1, PT, R14, 0x80, RZ ;  /* 0x000000800e0e7810 */ /* 0x000fc80007f3e0ff */
[----:B------:R-:W-:Y:S01]  /*0680*/  IADD3.X R15, PT, PT, RZ, R15, RZ, P1, !PT ;  /* 0x0000000fff0f7210 */ /* 0x000fe20000ffe4ff */
[----:B--2---:R-:W-:-:S04]  /*0690*/  IMAD R23, R27, R23, R26 ;  /* 0x000000171b177224 */ /* 0x004fc800078e021a */
[----:B---3--:R-:W-:-:S04]  /*06a0*/  IMAD R23, R29, R8, R23 ;  /* 0x000000081d177224 */ /* 0x008fc800078e0217 */
[----:B-----5:R-:W-:-:S04]  /*06b0*/  IMAD R20, R28, R20, R23 ;  /* 0x000000141c147224 */ /* 0x020fc800078e0217 */
[----:B----4-:R-:W-:-:S04]  /*06c0*/  IMAD R9, R9, R6, R20 ;  /* 0x0000000609097224 */ /* 0x010fc800078e0214 */
[----:B------:R-:W-:-:S04]  /*06d0*/  IMAD R9, R22, R24, R9 ;  /* 0x0000001816097224 */ /* 0x000fc800078e0209 */
[----:B------:R-:W-:Y:S01]  /*06e0*/  IMAD R7, R7, R4, R9 ;  /* 0x0000000407077224 */ /* 0x000fe200078e0209 */
[----:B------:R-:W-:-:S03]  /*06f0*/  IADD3 R4, P0, PT, R10, 0x40, RZ ;  /* 0x000000400a047810 */ /* 0x000fc60007f1e0ff */
[----:B------:R-:W-:Y:S01]  /*0700*/  IMAD R7, R21, R18, R7 ;  /* 0x0000001215077224 */ /* 0x000fe200078e0207 */
[----:B0-----:R-:W-:-:S03]  /*0710*/  IADD3.X R11, PT, PT, RZ, R11, RZ, P0, !PT ;  /* 0x0000000bff0b7210 */ /* 0x001fc600007fe4ff */
[----:B------:R-:W-:Y:S01]  /*0720*/  IMAD R9, R5, R16, R7 ;  /* 0x0000001005097224 */ /* 0x000fe200078e0207 */
[----:B------:R-:W-:Y:S06]  /*0730*/  BRA.U UP1, `(.L_x_2) ;  /* 0xfffffff901a07547 */ /* 0x000fec000b83ffff */
.L_x_1:
[----:B------:R-:W-:Y:S05]  /*0740*/  BRA.U !UP0, `(.L_x_0) ;  /* 0x0000000508907547 */ /* 0x000fea000b800000 */
[----:B------:R-:W-:Y:S02]  /*0750*/  UISETP.GE.U32.AND UP0, UPT, UR7, 0x8, UPT ;  /* 0x000000080700788c */ /* 0x000fe4000bf06070 */
[----:B------:R-:W-:-:S04]  /*0760*/  ULOP3.LUT UR5, UR6, 0x7, URZ, 0xc0, !UPT ;  /* 0x0000000706057892 */ /* 0x000fc8000f8ec0ff */
[----:B------:R-:W-:-:S03]  /*0770*/  UISETP.NE.AND UP1, UPT, UR5, URZ, UPT ;  /* 0x000000ff0500728c */ /* 0x000fc6000bf25270 */
[----:B------:R-:W-:Y:S08]  /*0780*/  BRA.U !UP0, `(.L_x_3) ;  /* 0x0000000108b07547 */ /* 0x000ff0000b800000 */
[----:B------:R-:W0:Y:S02]  /*0790*/  LDC.64 R26, c[0x0][0x388] ;  /* 0x0000e200ff1a7b82 */ /* 0x000e240000000a00 */
[----:B0-----:R-:W-:-:S05]  /*07a0*/  IMAD.WIDE.U32 R26, R3, 0x8, R26 ;  /* 0x00000008031a7825 */ /* 0x001fca00078e001a */
[----:B------:R-:W3:Y:S04]  /*07b0*/  LDG.E.64 R4, desc[UR10][R26.64] ;  /* 0x0000000a1a047981 */ /* 0x000ee8000c1e1b00 */
[----:B------:R-:W2:Y:S04]  /*07c0*/  LDG.E.64 R28, desc[UR10][R26.64+0x8] ;  /* 0x0000080a1a1c7981 */ /* 0x000ea8000c1e1b00 */
[----:B------:R-:W4:Y:S04]  /*07d0*/  LDG.E.64 R20, desc[UR10][R26.64+0x10] ;  /* 0x0000100a1a147981 */ /* 0x000f28000c1e1b00 */
[----:B------:R-:W4:Y:S04]  /*07e0*/  LDG.E.64 R22, desc[UR10][R26.64+0x18] ;  /* 0x0000180a1a167981 */ /* 0x000f28000c1e1b00 */
[----:B------:R-:W4:Y:S04]  /*07f0*/  LDG.E.64 R18, desc[UR10][R26.64+0x20] ;  /* 0x0000200a1a127981 */ /* 0x000f28000c1e1b00 */
[----:B------:R-:W4:Y:S04]  /*0800*/  LDG.E.64 R16, desc[UR10][R26.64+0x28] ;  /* 0x0000280a1a107981 */ /* 0x000f28000c1e1b00 */
[----:B------:R-:W4:Y:S04]  /*0810*/  LDG.E.64 R14, desc[UR10][R26.64+0x30] ;  /* 0x0000300a1a0e7981 */ /* 0x000f28000c1e1b00 */
[----:B------:R-:W4:Y:S01]  /*0820*/  LDG.E.64 R10, desc[UR10][R26.64+0x38] ;  /* 0x0000380a1a0a7981 */ /* 0x000f22000c1e1b00 */
[----:B-----5:R-:W-:-:S05]  /*0830*/  IMAD.WIDE.U32 R6, R3, 0x4, R12 ;  /* 0x0000000403067825 */ /* 0x020fca00078e000c */
[----:B------:R-:W4:Y:S04]  /*0840*/  LDG.E R25, desc[UR10][R6.64+0x4] ;  /* 0x0000040a06197981 */ /* 0x000f28000c1e1900 */
[----:B------:R-:W4:Y:S04]  /*0850*/  LDG.E R24, desc[UR10][R6.64+0x8] ;  /* 0x0000080a06187981 */ /* 0x000f28000c1e1900 */
[----:B------:R-:W4:Y:S04]  /*0860*/  LDG.E R26, desc[UR10][R6.64+0xc] ;  /* 0x00000c0a061a7981 */ /* 0x000f28000c1e1900 */
[----:B------:R-:W4:Y:S01]  /*0870*/  LDG.E R27, desc[UR10][R6.64+0x10] ;  /* 0x0000100a061b7981 */ /* 0x000f22000c1e1900 */
[----:B---3--:R-:W-:-:S04]  /*0880*/  IMAD.WIDE.U32 R4, R2, 0x4, R4 ;  /* 0x0000000402047825 */ /* 0x008fc800078e0004 */
[C---:B--2---:R-:W-:Y:S02]  /*0890*/  IMAD.WIDE.U32 R28, R2.reuse, 0x4, R28 ;  /* 0x00000004021c7825 */ /* 0x044fe400078e001c */
[----:B------:R-:W2:Y:S02]  /*08a0*/  LDG.E R4, desc[UR10][R4.64] ;  /* 0x0000000a04047981 */ /* 0x000ea4000c1e1900 */
[C---:B----4-:R-:W-:Y:S02]  /*08b0*/  IMAD.WIDE.U32 R20, R2.reuse, 0x4, R20 ;  /* 0x0000000402147825 */ /* 0x050fe400078e0014 */
[----:B------:R-:W3:Y:S02]  /*08c0*/  LDG.E R8, desc[UR10][R28.64] ;  /* 0x0000000a1c087981 */ /* 0x000ee4000c1e1900 */
[C---:B------:R-:W-:Y:S02]  /*08d0*/  IMAD.WIDE.U32 R22, R2.reuse, 0x4, R22 ;  /* 0x0000000402167825 */ /* 0x040fe400078e0016 */
[----:B------:R-:W4:Y:S04]  /*08e0*/  LDG.E R21, desc[UR10][R20.64] ;  /* 0x0000000a14157981 */ /* 0x000f28000c1e1900 */
[----:B------:R-:W2:Y:S01]  /*08f0*/  LDG.E R5, desc[UR10][R6.64] ;  /* 0x0000000a06057981 */ /* 0x000ea2000c1e1900 */
[----:B------:R-:W-:-:S03]  /*0900*/  IMAD.WIDE.U32 R18, R2, 0x4, R18 ;  /* 0x0000000402127825 */ /* 0x000fc600078e0012 */
[----:B------:R-:W4:Y:S01]  /*0910*/  LDG.E R23, desc[UR10][R22.64] ;  /* 0x0000000a16177981 */ /* 0x000f22000c1e1900 */
[----:B------:R-:W-:-:S03]  /*0920*/  IMAD.WIDE.U32 R16, R2, 0x4, R16 ;  /* 0x0000000402107825 */ /* 0x000fc600078e0010 */
[----:B------:R-:W4:Y:S01]  /*0930*/  LDG.E R18, desc[UR10][R18.64] ;  /* 0x0000000a12127981 */ /* 0x000f22000c1e1900 */
[----:B------:R-:W-:-:S03]  /*0940*/  IMAD.WIDE.U32 R14, R2, 0x4, R14 ;  /* 0x00000004020e7825 */ /* 0x000fc600078e000e */
[----:B------:R-:W4:Y:S01]  /*0950*/  LDG.E R17, desc[UR10][R16.64] ;  /* 0x0000000a10117981 */ /* 0x000f22000c1e1900 */
[----:B------:R-:W-:-:S03]  /*0960*/  IMAD.WIDE.U32 R10, R2, 0x4, R10 ;  /* 0x00000004020a7825 */ /* 0x000fc600078e000a */
[----:B------:R-:W4:Y:S04]  /*0970*/  LDG.E R28, desc[UR10][R6.64+0x14] ;  /* 0x0000140a061c7981 */ /* 0x000f28000c1e1900 */
[----:B------:R-:W4:Y:S04]  /*0980*/  LDG.E R14, desc[UR10][R14.64] ;  /* 0x0000000a0e0e7981 */ /* 0x000f28000c1e1900 */
[----:B------:R-:W4:Y:S04]  /*0990*/  LDG.E R29, desc[UR10][R6.64+0x18] ;  /* 0x0000180a061d7981 */ /* 0x000f28000c1e1900 */
[----:B------:R-:W4:Y:S04]  /*09a0*/  LDG.E R20, desc[UR10][R6.64+0x1c] ;  /* 0x00001c0a06147981 */ /* 0x000f28000c1e1900 */
[----:B------:R-:W4:Y:S01]  /*09b0*/  LDG.E R10, desc[UR10][R10.64] ;  /* 0x0000000a0a0a7981 */ /* 0x000f22000c1e1900 */
[----:B------:R-:W-:Y:S01]  /*09c0*/  IADD3 R3, PT, PT, R3, 0x8, RZ ;  /* 0x0000000803037810 */ /* 0x000fe20007ffe0ff */
[----:B--2---:R-:W-:-:S04]  /*09d0*/  IMAD R4, R5, R4, R9 ;  /* 0x0000000405047224 */ /* 0x004fc800078e0209 */
[----:B---3--:R-:W-:-:S04]  /*09e0*/  IMAD R4, R25, R8, R4 ;  /* 0x0000000819047224 */ /* 0x008fc800078e0204 */
[----:B----4-:R-:W-:-:S04]  /*09f0*/  IMAD R4, R24, R21, R4 ;  /* 0x0000001518047224 */ /* 0x010fc800078e0204 */
[----:B------:R-:W-:-:S04]  /*0a00*/  IMAD R4, R26, R23, R4 ;  /* 0x000000171a047224 */ /* 0x000fc800078e0204 */
[----:B------:R-:W-:-:S04]  /*0a10*/  IMAD R4, R27, R18, R4 ;  /* 0x000000121b047224 */ /* 0x000fc800078e0204 */
[----:B------:R-:W-:-:S04]  /*0a20*/  IMAD R4, R28, R17, R4 ;  /* 0x000000111c047224 */ /* 0x000fc800078e0204 */
[----:B------:R-:W-:-:S04]  /*0a30*/  IMAD R29, R29, R14, R4 ;  /* 0x0000000e1d1d7224 */ /* 0x000fc800078e0204 */
[----:B------:R-:W-:-:S07]  /*0a40*/  IMAD R9, R20, R10, R29 ;  /* 0x0000000a14097224 */ /* 0x000fce00078e021d */
.L_x_3:
        /* <DEDUP_REMOVED lines=10> */
[----:B------:R-:W4:Y:S01]  /*0af0*/  LDG.E.64 R6, desc[UR10][R14.64+0x18] ;  /* 0x0000180a0e067981 */ /* 0x000f22000c1e1b00 */
[----:B---3--:R-:W-:-:S04]  /*0b00*/  IMAD.WIDE.U32 R16, R2, 0x4, R4 ;  /* 0x0000000402107825 */ /* 0x008fc800078e0004 */
[----:B-----5:R-:W-:Y:S02]  /*0b10*/  IMAD.WIDE.U32 R4, R3, 0x4, R12 ;  /* 0x0000000403047825 */ /* 0x020fe400078e000c */
[----:B------:R-:W3:Y:S02]  /*0b20*/  LDG.E R16, desc[UR10][R16.64] ;  /* 0x0000000a10107981 */ /* 0x000ee4000c1e1900 */
[C---:B--2---:R-:W-:Y:S02]  /*0b30*/  IMAD.WIDE.U32 R18, R2.reuse, 0x4, R18 ;  /* 0x0000000402127825 */ /* 0x044fe400078e0012 */
[----:B------:R-:W3:Y:S02]  /*0b40*/  LDG.E R8, desc[UR10][R4.64] ;  /* 0x0000000a04087981 */ /* 0x000ee4000c1e1900 */
[C---:B----4-:R-:W-:Y:S02]  /*0b50*/  IMAD.WIDE.U32 R10, R2.reuse, 0x4, R10 ;  /* 0x00000004020a7825 */ /* 0x050fe400078e000a */
[----:B------:R-:W2:Y:S02]  /*0b60*/  LDG.E R18, desc[UR10][R18.64] ;  /* 0x0000000a12127981 */ /* 0x000ea4000c1e1900 */
[----:B------:R-:W-:-:S02]  /*0b70*/  IMAD.WIDE.U32 R6, R2, 0x4, R6 ;  /* 0x0000000402067825 */ /* 0x000fc400078e0006 */
[----:B------:R-:W2:Y:S04]  /*0b80*/  LDG.E R21, desc[UR10][R4.64+0x4] ;  /* 0x0000040a04157981 */ /* 0x000ea8000c1e1900 */
[----:B------:R-:W4:Y:S04]  /*0b90*/  LDG.E R10, desc[UR10][R10.64] ;  /* 0x0000000a0a0a7981 */ /* 0x000f28000c1e1900 */
[----:B------:R-:W4:Y:S04]  /*0ba0*/  LDG.E R15, desc[UR10][R4.64+0x8] ;  /* 0x0000080a040f7981 */ /* 0x000f28000c1e1900 */
[----:B------:R-:W4:Y:S04]  /*0bb0*/  LDG.E R23, desc[UR10][R4.64+0xc] ;  /* 0x00000c0a04177981 */ /* 0x000f28000c1e1900 */
[----:B------:R-:W4:Y:S01]  /*0bc0*/  LDG.E R6, desc[UR10][R6.64] ;  /* 0x0000000a06067981 */ /* 0x000f22000c1e1900 */
[----:B------:R-:W-:Y:S01]  /*0bd0*/  IADD3 R3, PT, PT, R3, 0x4, RZ ;  /* 0x0000000403037810 */ /* 0x000fe20007ffe0ff */
[----:B---3--:R-:W-:-:S04]  /*0be0*/  IMAD R8, R8, R16, R9 ;  /* 0x0000001008087224 */ /* 0x008fc800078e0209 */
[----:B--2---:R-:W-:-:S04]  /*0bf0*/  IMAD R8, R21, R18, R8 ;  /* 0x0000001215087224 */ /* 0x004fc800078e0208 */
[----:B----4-:R-:W-:-:S04]  /*0c00*/  IMAD R8, R15, R10, R8 ;  /* 0x0000000a0f087224 */ /* 0x010fc800078e0208 */
[----:B------:R-:W-:-:S07]  /*0c10*/  IMAD R9, R23, R6, R8 ;  /* 0x0000000617097224 */ /* 0x000fce00078e0208 */
.L_x_4:
[----:B------:R-:W-:Y:S05]  /*0c20*/  BRA.U !UP1, `(.L_x_0) ;  /* 0x0000000109587547 */ /* 0x000fea000b800000 */
[----:B------:R-:W0:Y:S01]  /*0c30*/  LDC.64 R4, c[0x0][0x388] ;  /* 0x0000e200ff047b82 */ /* 0x000e220000000a00 */
[----:B-----5:R-:W-:Y:S01]  /*0c40*/  IMAD.WIDE.U32 R12, R3, 0x4, R12 ;  /* 0x00000004030c7825 */ /* 0x020fe200078e000c */
[----:B------:R-:W-:-:S03]  /*0c50*/  UIADD3 UR4, UPT, UPT, -UR4, URZ, URZ ;  /* 0x000000ff04047290 */ /* 0x000fc6000fffe1ff */
[----:B0-----:R-:W-:-:S03]  /*0c60*/  IMAD.WIDE.U32 R4, R3, 0x8, R4 ;  /* 0x0000000803047825 */ /* 0x001fc600078e0004 */
[----:B------:R-:W-:Y:S02]  /*0c70*/  MOV R3, R4 ;  /* 0x0000000400037202 */ /* 0x000fe40000000f00 */
[----:B------:R-:W-:-:S07]  /*0c80*/  MOV R10, R5 ;  /* 0x00000005000a7202 */ /* 0x000fce0000000f00 */
.L_x_5:
[----:B------:R-:W-:Y:S02]  /*0c90*/  MOV R6, R3 ;  /* 0x0000000300067202 */ /* 0x000fe40000000f00 */
[----:B------:R-:W-:-:S05]  /*0ca0*/  MOV R7, R10 ;  /* 0x0000000a00077202 */ /* 0x000fca0000000f00 */
[----:B------:R0:W3:Y:S02]  /*0cb0*/  LDG.E.64 R4, desc[UR10][R6.64] ;  /* 0x0000000a06047981 */ /* 0x0000e4000c1e1b00 */
[----:B0-----:R-:W-:Y:S02]  /*0cc0*/  MOV R6, R12 ;  /* 0x0000000c00067202 */ /* 0x001fe40000000f00 */
[----:B------:R-:W-:-:S05]  /*0cd0*/  MOV R7, R13 ;  /* 0x0000000d00077202 */ /* 0x000fca0000000f00 */
[----:B------:R-:W2:Y:S01]  /*0ce0*/  LDG.E R8, desc[UR10][R6.64] ;  /* 0x0000000a06087981 */ /* 0x000ea2000c1e1900 */
[----:B---3--:R-:W-:-:S06]  /*0cf0*/  IMAD.WIDE.U32 R4, R2, 0x4, R4 ;  /* 0x0000000402047825 */ /* 0x008fcc00078e0004 */
[----:B------:R-:W2:Y:S01]  /*0d00*/  LDG.E R4, desc[UR10][R4.64] ;  /* 0x0000000a04047981 */ /* 0x000ea2000c1e1900 */
[----:B------:R-:W-:-:S04]  /*0d10*/  UIADD3 UR4, UPT, UPT, UR4, 0x1, URZ ;  /* 0x0000000104047890 */ /* 0x000fc8000fffe0ff */
[----:B------:R-:W-:Y:S01]  /*0d20*/  UISETP.NE.AND UP0, UPT, UR4, URZ, UPT ;  /* 0x000000ff0400728c */ /* 0x000fe2000bf05270 */
[----:B------:R-:W-:Y:S02]  /*0d30*/  IADD3 R3, P0, PT, R3, 0x8, RZ ;  /* 0x0000000803037810 */ /* 0x000fe40007f1e0ff */
[----:B------:R-:W-:Y:S02]  /*0d40*/  IADD3 R12, P1, PT, R12, 0x4, RZ ;  /* 0x000000040c0c7810 */ /* 0x000fe40007f3e0ff */
[----:B------:R-:W-:Y:S02]  /*0d50*/  IADD3.X R10, PT, PT, RZ, R10, RZ, P0, !PT ;  /* 0x0000000aff0a7210 */ /* 0x000fe400007fe4ff */
[----:B------:R-:W-:Y:S01]  /*0d60*/  IADD3.X R13, PT, PT, RZ, R13, RZ, P1, !PT ;  /* 0x0000000dff0d7210 */ /* 0x000fe20000ffe4ff */
[----:B--2---:R-:W-:Y:S01]  /*0d70*/  IMAD R9, R8, R4, R9 ;  /* 0x0000000408097224 */ /* 0x004fe200078e0209 */
[----:B------:R-:W-:Y:S07]  /*0d80*/  BRA.U UP0, `(.L_x_5) ;  /* 0xfffffffd00c07547 */ /* 0x000fee000b83ffff */
.L_x_0:
[----:B------:R-:W1:Y:S02]  /*0d90*/  LDC.64 R4, c[0x0][0x390] ;  /* 0x0000e400ff047b82 */ /* 0x000e640000000a00 */
[----:B-1----:R-:W-:-:S06]  /*0da0*/  IMAD.WIDE.U32 R4, R0, 0x8, R4 ;  /* 0x0000000800047825 */ /* 0x002fcc00078e0004 */
[----:B------:R-:W3:Y:S02]  /*0db0*/  LDG.E.64 R4, desc[UR10][R4.64] ;  /* 0x0000000a04047981 */ /* 0x000ee4000c1e1b00 */
[----:B---3--:R-:W-:-:S05]  /*0dc0*/  IMAD.WIDE.U32 R2, R2, 0x4, R4 ;  /* 0x0000000402027825 */ /* 0x008fca00078e0004 */
[----:B------:R-:W-:Y:S01]  /*0dd0*/  STG.E desc[UR10][R2.64], R9 ;  /* 0x0000000902007986 */ /* 0x000fe2000c10190a */
[----:B------:R-:W-:Y:S05]  /*0de0*/  EXIT ;  /* 0x000000000000794d */ /* 0x000fea0003800000 */
.L_x_6:
[----:B------:R-:W-:-:S00]  /*0df0*/  BRA `(.L_x_6) ;  /* 0xfffffffc00fc7947 */ /* 0x000fc0000383ffff */
[----:B------:R-:W-:-:S00]  /*0e00*/  NOP ;  /* 0x0000000000007918 */ /* 0x000fc00000000000 */
[----:B------:R-:W-:-:S00]  /*0e10*/  NOP ;  /* 0x0000000000007918 */ /* 0x000fc00000000000 */
[----:B------:R-:W-:-:S00]  /*0e20*/  NOP ;  /* 0x0000000000007918 */ /* 0x000fc00000000000 */
[----:B------:R-:W-:-:S00]  /*0e30*/  NOP ;  /* 0x0000000000007918 */ /* 0x000fc00000000000 */
[----:B------:R-:W-:-:S00]  /*0e40*/  NOP ;  /* 0x0000000000007918 */ /* 0x000fc00000000000 */
[----:B------:R-:W-:-:S00]  /*0e50*/  NOP ;  /* 0x0000000000007918 */ /* 0x000fc00000000000 */
[----:B------:R-:W-:-:S00]  /*0e60*/  NOP ;  /* 0x0000000000007918 */ /* 0x000fc00000000000 */
[----:B------:R-:W-:-:S00]  /*0e70*/  NOP ;  /* 0x0000000000007918 */ /* 0x000fc00000000000 */
.L_x_7:


//--------------------- .nv.shared.reserved.0     --------------------------
	.section	.nv.shared.reserved.0,"aw",@nobits
	.weak		__nv_reservedSMEM_offset_0_alias
	.size		__nv_reservedSMEM_offset_0_alias, 0, 64
	.other		__nv_reservedSMEM_offset_0_alias,@"STO_CUDA_RESERVED_SHARED STV_DEFAULT"
__nv_reservedSMEM_offset_0_alias:
	.zero		0
	.zero		64


//--------------------- .nv.constant0._Z7GPU_MULPPiS0_S0_i --------------------------
	.section	.nv.constant0._Z7GPU_MULPPiS0_S0_i,"a",@progbits
	.sectionflags	@""
	.align	4
.nv.constant0._Z7GPU_MULPPiS0_S0_i:
	.zero		924


//--------------------- SYMBOLS --------------------------

	.type		.nv.reservedSmem.offset0,@object
	.size		.nv.reservedSmem.offset0,0x4
